//
// Generated by NVIDIA NVVM Compiler
//
// Compiler Build ID: CL-36424714
// Cuda compilation tools, release 13.0, V13.0.88
// Based on NVVM 20.0.0
//

.version 9.0
.target sm_100
.address_size 64

	// .globl	_Z2piPfS_ii

.visible .entry _Z2piPfS_ii(
	.param .u64 .ptr .align 1 _Z2piPfS_ii_param_0,
	.param .u64 .ptr .align 1 _Z2piPfS_ii_param_1,
	.param .u32 _Z2piPfS_ii_param_2,
	.param .u32 _Z2piPfS_ii_param_3
)
{
	.reg .pred 	%p<25>;
	.reg .b32 	%r<84>;
	.reg .b32 	%f<67>;
	.reg .b64 	%rd<16>;

	ld.param.u64 	%rd3, [_Z2piPfS_ii_param_0];
	ld.param.u64 	%rd4, [_Z2piPfS_ii_param_1];
	ld.param.u32 	%r29, [_Z2piPfS_ii_param_2];
	ld.param.u32 	%r28, [_Z2piPfS_ii_param_3];
	cvta.to.global.u64 	%rd1, %rd4;
	mov.u32 	%r30, %ctaid.x;
	mov.u32 	%r31, %ntid.x;
	mov.u32 	%r32, %tid.x;
	mad.lo.s32 	%r1, %r30, %r31, %r32;
	mul.lo.s32 	%r2, %r29, %r1;
	setp.lt.s32 	%p1, %r28, 1;
	mov.f32 	%f66, 0f00000000;
	@%p1 bra 	$L__BB0_13;
	and.b32  	%r3, %r28, 7;
	setp.lt.u32 	%p2, %r28, 8;
	mov.b32 	%r78, 0;
	mov.u32 	%r83, %r78;
	@%p2 bra 	$L__BB0_4;
	and.b32  	%r78, %r28, 2147483640;
	neg.s32 	%r72, %r78;
	add.s64 	%rd2, %rd1, 32;
	mov.b32 	%r83, 0;
	mov.u32 	%r71, %r2;
$L__BB0_3:
	.pragma "nounroll";
	mul.wide.s32 	%rd5, %r71, 4;
	add.s64 	%rd6, %rd2, %rd5;
	ld.global.f32 	%f4, [%rd6+-32];
	ld.global.f32 	%f5, [%rd6+-28];
	mul.f32 	%f6, %f5, %f5;
	fma.rn.f32 	%f7, %f4, %f4, %f6;
	setp.le.f32 	%p3, %f7, 0f3F800000;
	selp.u32 	%r36, 1, 0, %p3;
	add.s32 	%r37, %r83, %r36;
	ld.global.f32 	%f8, [%rd6+-24];
	ld.global.f32 	%f9, [%rd6+-20];
	mul.f32 	%f10, %f9, %f9;
	fma.rn.f32 	%f11, %f8, %f8, %f10;
	setp.le.f32 	%p4, %f11, 0f3F800000;
	selp.u32 	%r38, 1, 0, %p4;
	add.s32 	%r39, %r37, %r38;
	ld.global.f32 	%f12, [%rd6+-16];
	ld.global.f32 	%f13, [%rd6+-12];
	mul.f32 	%f14, %f13, %f13;
	fma.rn.f32 	%f15, %f12, %f12, %f14;
	setp.le.f32 	%p5, %f15, 0f3F800000;
	selp.u32 	%r40, 1, 0, %p5;
	add.s32 	%r41, %r39, %r40;
	ld.global.f32 	%f16, [%rd6+-8];
	ld.global.f32 	%f17, [%rd6+-4];
	mul.f32 	%f18, %f17, %f17;
	fma.rn.f32 	%f19, %f16, %f16, %f18;
	setp.le.f32 	%p6, %f19, 0f3F800000;
	selp.u32 	%r42, 1, 0, %p6;
	add.s32 	%r43, %r41, %r42;
	ld.global.f32 	%f20, [%rd6];
	ld.global.f32 	%f21, [%rd6+4];
	mul.f32 	%f22, %f21, %f21;
	fma.rn.f32 	%f23, %f20, %f20, %f22;
	setp.le.f32 	%p7, %f23, 0f3F800000;
	selp.u32 	%r44, 1, 0, %p7;
	add.s32 	%r45, %r43, %r44;
	ld.global.f32 	%f24, [%rd6+8];
	ld.global.f32 	%f25, [%rd6+12];
	mul.f32 	%f26, %f25, %f25;
	fma.rn.f32 	%f27, %f24, %f24, %f26;
	setp.le.f32 	%p8, %f27, 0f3F800000;
	selp.u32 	%r46, 1, 0, %p8;
	add.s32 	%r47, %r45, %r46;
	ld.global.f32 	%f28, [%rd6+16];
	ld.global.f32 	%f29, [%rd6+20];
	mul.f32 	%f30, %f29, %f29;
	fma.rn.f32 	%f31, %f28, %f28, %f30;
	setp.le.f32 	%p9, %f31, 0f3F800000;
	selp.u32 	%r48, 1, 0, %p9;
	add.s32 	%r49, %r47, %r48;
	ld.global.f32 	%f32, [%rd6+24];
	ld.global.f32 	%f33, [%rd6+28];
	mul.f32 	%f34, %f33, %f33;
	fma.rn.f32 	%f35, %f32, %f32, %f34;
	setp.le.f32 	%p10, %f35, 0f3F800000;
	selp.u32 	%r50, 1, 0, %p10;
	add.s32 	%r83, %r49, %r50;
	add.s32 	%r72, %r72, 8;
	add.s32 	%r71, %r71, 16;
	setp.ne.s32 	%p11, %r72, 0;
	@%p11 bra 	$L__BB0_3;
$L__BB0_4:
	setp.eq.s32 	%p12, %r3, 0;
	@%p12 bra 	$L__BB0_12;
	and.b32  	%r15, %r28, 3;
	setp.lt.u32 	%p13, %r3, 4;
	@%p13 bra 	$L__BB0_7;
	shl.b32 	%r52, %r78, 1;
	add.s32 	%r53, %r52, %r2;
	mul.wide.s32 	%rd7, %r53, 4;
	add.s64 	%rd8, %rd1, %rd7;
	ld.global.f32 	%f36, [%rd8];
	ld.global.f32 	%f37, [%rd8+4];
	mul.f32 	%f38, %f37, %f37;
	fma.rn.f32 	%f39, %f36, %f36, %f38;
	setp.le.f32 	%p14, %f39, 0f3F800000;
	selp.u32 	%r54, 1, 0, %p14;
	add.s32 	%r55, %r83, %r54;
	ld.global.f32 	%f40, [%rd8+8];
	ld.global.f32 	%f41, [%rd8+12];
	mul.f32 	%f42, %f41, %f41;
	fma.rn.f32 	%f43, %f40, %f40, %f42;
	setp.le.f32 	%p15, %f43, 0f3F800000;
	selp.u32 	%r56, 1, 0, %p15;
	add.s32 	%r57, %r55, %r56;
	ld.global.f32 	%f44, [%rd8+16];
	ld.global.f32 	%f45, [%rd8+20];
	mul.f32 	%f46, %f45, %f45;
	fma.rn.f32 	%f47, %f44, %f44, %f46;
	setp.le.f32 	%p16, %f47, 0f3F800000;
	selp.u32 	%r58, 1, 0, %p16;
	add.s32 	%r59, %r57, %r58;
	ld.global.f32 	%f48, [%rd8+24];
	ld.global.f32 	%f49, [%rd8+28];
	mul.f32 	%f50, %f49, %f49;
	fma.rn.f32 	%f51, %f48, %f48, %f50;
	setp.le.f32 	%p17, %f51, 0f3F800000;
	selp.u32 	%r60, 1, 0, %p17;
	add.s32 	%r83, %r59, %r60;
	add.s32 	%r78, %r78, 4;
$L__BB0_7:
	setp.eq.s32 	%p18, %r15, 0;
	@%p18 bra 	$L__BB0_12;
	setp.eq.s32 	%p19, %r15, 1;
	@%p19 bra 	$L__BB0_10;
	shl.b32 	%r62, %r78, 1;
	add.s32 	%r63, %r62, %r2;
	mul.wide.s32 	%rd9, %r63, 4;
	add.s64 	%rd10, %rd1, %rd9;
	ld.global.f32 	%f52, [%rd10];
	ld.global.f32 	%f53, [%rd10+4];
	mul.f32 	%f54, %f53, %f53;
	fma.rn.f32 	%f55, %f52, %f52, %f54;
	setp.le.f32 	%p20, %f55, 0f3F800000;
	selp.u32 	%r64, 1, 0, %p20;
	add.s32 	%r65, %r83, %r64;
	ld.global.f32 	%f56, [%rd10+8];
	ld.global.f32 	%f57, [%rd10+12];
	mul.f32 	%f58, %f57, %f57;
	fma.rn.f32 	%f59, %f56, %f56, %f58;
	setp.le.f32 	%p21, %f59, 0f3F800000;
	selp.u32 	%r66, 1, 0, %p21;
	add.s32 	%r83, %r65, %r66;
	add.s32 	%r78, %r78, 2;
$L__BB0_10:
	and.b32  	%r67, %r28, 1;
	setp.eq.b32 	%p22, %r67, 1;
	not.pred 	%p23, %p22;
	@%p23 bra 	$L__BB0_12;
	shl.b32 	%r68, %r78, 1;
	add.s32 	%r69, %r68, %r2;
	mul.wide.s32 	%rd11, %r69, 4;
	add.s64 	%rd12, %rd1, %rd11;
	ld.global.f32 	%f60, [%rd12];
	ld.global.f32 	%f61, [%rd12+4];
	mul.f32 	%f62, %f61, %f61;
	fma.rn.f32 	%f63, %f60, %f60, %f62;
	setp.le.f32 	%p24, %f63, 0f3F800000;
	selp.u32 	%r70, 1, 0, %p24;
	add.s32 	%r83, %r83, %r70;
$L__BB0_12:
	cvt.rn.f32.u32 	%f66, %r83;
$L__BB0_13:
	cvta.to.global.u64 	%rd13, %rd3;
	cvt.rn.f32.s32 	%f64, %r28;
	div.rn.f32 	%f65, %f66, %f64;
	mul.wide.s32 	%rd14, %r1, 4;
	add.s64 	%rd15, %rd13, %rd14;
	st.global.f32 	[%rd15], %f65;
	ret;

}


// ===== COMPILED SASS (sm_100) =====

	.target	sm_100

	.elftype	@"ET_EXEC"


//--------------------- .note.nv.tkinfo           --------------------------
	.section	.note.nv.tkinfo,"",@"SHT_NOTE"
	.sectionflags	@"SHF_NOTE_NV_TKINFO"
	.tkinfo
        /*0018*/ 	.word	0x00000002
        /*0030*/ 	.string	""
        /*0030*/ 	.string	"ptxas"
        /*0030*/ 	.string	"Cuda compilation tools, release 13.0, V13.0.88"
        /*0030*/ 	.string	"Build cuda_13.0.r13.0/compiler.36424714_0"
        /*0030*/ 	.string	"-arch sm_100 -m 64 "



//--------------------- .note.nv.cuinfo           --------------------------
	.section	.note.nv.cuinfo,"",@"SHT_NOTE"
	.sectionflags	@"SHF_NOTE_NV_CUINFO"
        /*0018*/ 	.short	0x0002
        /*001a*/ 	.short	0x0064
        /*001c*/ 	.short	0x0082
	.zero		2


//--------------------- .nv.info                  --------------------------
	.section	.nv.info,"",@"SHT_CUDA_INFO"
	.align	4


	//----- nvinfo : EIATTR_REGCOUNT
	.align		4
        /*0000*/ 	.byte	0x04, 0x2f
        /*0002*/ 	.short	(.L_1 - .L_0)
	.align		4
.L_0:
        /*0004*/ 	.word	index@(_Z2piPfS_ii)
        /*0008*/ 	.word	0x0000001d


	//----- nvinfo : EIATTR_FRAME_SIZE
	.align		4
.L_1:
        /*000c*/ 	.byte	0x04, 0x11
        /*000e*/ 	.short	(.L_3 - .L_2)
	.align		4
.L_2:
        /*0010*/ 	.word	index@($__internal_0_$__cuda_sm3x_div_rn_noftz_f32_slowpath)
        /*0014*/ 	.word	0x00000000


	//----- nvinfo : EIATTR_FRAME_SIZE
	.align		4
.L_3:
        /*0018*/ 	.byte	0x04, 0x11
        /*001a*/ 	.short	(.L_5 - .L_4)
	.align		4
.L_4:
        /*001c*/ 	.word	index@(_Z2piPfS_ii)
        /*0020*/ 	.word	0x00000000


	//----- nvinfo : EIATTR_MIN_STACK_SIZE
	.align		4
.L_5:
        /*0024*/ 	.byte	0x04, 0x12
        /*0026*/ 	.short	(.L_7 - .L_6)
	.align		4
.L_6:
        /*0028*/ 	.word	index@(_Z2piPfS_ii)
        /*002c*/ 	.word	0x00000000
.L_7:


//--------------------- .nv.compat                --------------------------
	.section	.nv.compat,"",@"SHT_CUDA_COMPAT_INFO"
	.align	4
        /*0000*/ 	.byte	0x02, 0x09, 0x00, 0x00, 0x02, 0x02, 0x01, 0x00, 0x02, 0x05, 0x05, 0x00, 0x03, 0x07, 0x01, 0x01
        /*0010*/ 	.byte	0x02, 0x03, 0x00, 0x00, 0x02, 0x06, 0x01, 0x00, 0x04, 0x0b, 0x08, 0x00, 0x01, 0x00, 0x00, 0x00
        /*0020*/ 	.byte	0x00, 0x00, 0x00, 0x00


//--------------------- .nv.info._Z2piPfS_ii      --------------------------
	.section	.nv.info._Z2piPfS_ii,"",@"SHT_CUDA_INFO"
	.sectionflags	@""
	.align	4


	//----- nvinfo : EIATTR_CUDA_API_VERSION
	.align		4
        /*0000*/ 	.byte	0x04, 0x37
        /*0002*/ 	.short	(.L_9 - .L_8)
.L_8:
        /*0004*/ 	.word	0x00000082


	//----- nvinfo : EIATTR_KPARAM_INFO
	.align		4
.L_9:
        /*0008*/ 	.byte	0x04, 0x17
        /*000a*/ 	.short	(.L_11 - .L_10)
.L_10:
        /*000c*/ 	.word	0x00000000
        /*0010*/ 	.short	0x0003
        /*0012*/ 	.short	0x0014
        /*0014*/ 	.byte	0x00, 0xf0, 0x11, 0x00


	//----- nvinfo : EIATTR_KPARAM_INFO
	.align		4
.L_11:
        /*0018*/ 	.byte	0x04, 0x17
        /*001a*/ 	.short	(.L_13 - .L_12)
.L_12:
        /*001c*/ 	.word	0x00000000
        /*0020*/ 	.short	0x0002
        /*0022*/ 	.short	0x0010
        /*0024*/ 	.byte	0x00, 0xf0, 0x11, 0x00


	//----- nvinfo : EIATTR_KPARAM_INFO
	.align		4
.L_13:
        /*0028*/ 	.byte	0x04, 0x17
        /*002a*/ 	.short	(.L_15 - .L_14)
.L_14:
        /*002c*/ 	.word	0x00000000
        /*0030*/ 	.short	0x0001
        /*0032*/ 	.short	0x0008
        /*0034*/ 	.byte	0x00, 0xf5, 0x21, 0x00


	//----- nvinfo : EIATTR_KPARAM_INFO
	.align		4
.L_15:
        /*0038*/ 	.byte	0x04, 0x17
        /*003a*/ 	.short	(.L_17 - .L_16)
.L_16:
        /*003c*/ 	.word	0x00000000
        /*0040*/ 	.short	0x0000
        /*0042*/ 	.short	0x0000
        /*0044*/ 	.byte	0x00, 0xf5, 0x21, 0x00


	//----- nvinfo : EIATTR_SPARSE_MMA_MASK
	.align		4
.L_17:
        /*0048*/ 	.byte	0x03, 0x50
        /*004a*/ 	.short	0x0000


	//----- nvinfo : EIATTR_MAXREG_COUNT
	.align		4
        /*004c*/ 	.byte	0x03, 0x1b
        /*004e*/ 	.short	0x00ff


	//----- nvinfo : EIATTR_MERCURY_ISA_VERSION
	.align		4
        /*0050*/ 	.byte	0x03, 0x5f
        /*0052*/ 	.short	0x0101


	//----- nvinfo : EIATTR_VRC_CTA_INIT_COUNT
	.align		4
        /*0054*/ 	.byte	0x02, 0x4a
	.zero		1
	.zero		1


	//----- nvinfo : EIATTR_EXIT_INSTR_OFFSETS
	.align		4
        /*0058*/ 	.byte	0x04, 0x1c
        /*005a*/ 	.short	(.L_19 - .L_18)


	//   ....[0]....
.L_18:
        /*005c*/ 	.word	0x00000b10


	//----- nvinfo : EIATTR_CRS_STACK_SIZE
	.align		4
.L_19:
        /*0060*/ 	.byte	0x04, 0x1e
        /*0062*/ 	.short	(.L_21 - .L_20)
.L_20:
        /*0064*/ 	.word	0x00000000


	//----- nvinfo : EIATTR_CBANK_PARAM_SIZE
	.align		4
.L_21:
        /*0068*/ 	.byte	0x03, 0x19
        /*006a*/ 	.short	0x0018


	//----- nvinfo : EIATTR_PARAM_CBANK
	.align		4
        /*006c*/ 	.byte	0x04, 0x0a
        /*006e*/ 	.short	(.L_23 - .L_22)
	.align		4
.L_22:
        /*0070*/ 	.word	index@(.nv.constant0._Z2piPfS_ii)
        /*0074*/ 	.short	0x0380
        /*0076*/ 	.short	0x0018


	//----- nvinfo : EIATTR_SW_WAR
	.align		4
.L_23:
        /*0078*/ 	.byte	0x04, 0x36
        /*007a*/ 	.short	(.L_25 - .L_24)
.L_24:
        /*007c*/ 	.word	0x00000008
.L_25:


//--------------------- .nv.callgraph             --------------------------
	.section	.nv.callgraph,"",@"SHT_CUDA_CALLGRAPH"
	.align	4
	.sectionentsize	8
	.align		4
        /*0000*/ 	.word	0x00000000
	.align		4
        /*0004*/ 	.word	0xffffffff
	.align		4
        /*0008*/ 	.word	0x00000000
	.align		4
        /*000c*/ 	.word	0xfffffffe
	.align		4
        /*0010*/ 	.word	0x00000000
	.align		4
        /*0014*/ 	.word	0xfffffffd
	.align		4
        /*0018*/ 	.word	0x00000000
	.align		4
        /*001c*/ 	.word	0xfffffffc


//--------------------- .text._Z2piPfS_ii         --------------------------
	.section	.text._Z2piPfS_ii,"ax",@progbits
	.align	128
        .global         _Z2piPfS_ii
        .type           _Z2piPfS_ii,@function
        .size           _Z2piPfS_ii,(.L_x_19 - _Z2piPfS_ii)
        .other          _Z2piPfS_ii,@"STO_CUDA_ENTRY STV_DEFAULT"
_Z2piPfS_ii:
.text._Z2piPfS_ii:
[----:B------:R-:W-:Y:S08]  /*0000*/  LDC R1, c[0x0][0x37c] ;  /* 0x0000df00ff017b82 */ /* 0x000ff00000000800 */
[----:B------:R-:W0:Y:S01]  /*0010*/  LDC.64 R2, c[0x0][0x390] ;  /* 0x0000e400ff027b82 */ /* 0x000e220000000a00 */
[----:B------:R-:W1:Y:S01]  /*0020*/  S2R R0, SR_TID.X ;  /* 0x0000000000007919 */ /* 0x000e620000002100 */
[----:B------:R-:W2:Y:S01]  /*0030*/  LDCU.64 UR6, c[0x0][0x358] ;  /* 0x00006b00ff0677ac */ /* 0x000ea20008000a00 */
[----:B------:R-:W-:-:S05]  /*0040*/  IMAD.MOV.U32 R5, RZ, RZ, RZ ;  /* 0x000000ffff057224 */ /* 0x000fca00078e00ff */
[----:B------:R-:W1:Y:S08]  /*0050*/  S2UR UR4, SR_CTAID.X ;  /* 0x00000000000479c3 */ /* 0x000e700000002500 */
[----:B------:R-:W1:Y:S01]  /*0060*/  LDC R7, c[0x0][0x360] ;  /* 0x0000d800ff077b82 */ /* 0x000e620000000800 */
[----:B0-----:R-:W-:Y:S01]  /*0070*/  ISETP.GE.AND P0, PT, R3, 0x1, PT ;  /* 0x000000010300780c */ /* 0x001fe20003f06270 */
[----:B-1----:R-:W-:-:S12]  /*0080*/  IMAD R7, R7, UR4, R0 ;  /* 0x0000000407077c24 */ /* 0x002fd8000f8e0200 */
[----:B--2---:R-:W-:Y:S05]  /*0090*/  @!P0 BRA `(.L_x_0) ;  /* 0x0000000800548947 */ /* 0x004fea0003800000 */
[C---:B------:R-:W-:Y:S01]  /*00a0*/  ISETP.GE.U32.AND P1, PT, R3.reuse, 0x8, PT ;  /* 0x000000080300780c */ /* 0x040fe20003f26070 */
[----:B------:R-:W-:Y:S01]  /*00b0*/  HFMA2 R0, -RZ, RZ, 0, 0 ;  /* 0x00000000ff007431 */ /* 0x000fe200000001ff */
[----:B------:R-:W-:Y:S01]  /*00c0*/  LOP3.LUT R23, R3, 0x7, RZ, 0xc0, !PT ;  /* 0x0000000703177812 */ /* 0x000fe200078ec0ff */
[----:B------:R-:W-:Y:S02]  /*00d0*/  IMAD R9, R7, R2, RZ ;  /* 0x0000000207097224 */ /* 0x000fe400078e02ff */
[----:B------:R-:W-:Y:S01]  /*00e0*/  IMAD.MOV.U32 R2, RZ, RZ, RZ ;  /* 0x000000ffff027224 */ /* 0x000fe200078e00ff */
[----:B------:R-:W-:-:S07]  /*00f0*/  ISETP.NE.AND P0, PT, R23, RZ, PT ;  /* 0x000000ff1700720c */ /* 0x000fce0003f05270 */
[----:B------:R-:W-:Y:S06]  /*0100*/  @!P1 BRA `(.L_x_1) ;  /* 0x0000000400189947 */ /* 0x000fec0003800000 */
[----:B------:R-:W0:Y:S01]  /*0110*/  LDCU.64 UR4, c[0x0][0x388] ;  /* 0x00007100ff0477ac */ /* 0x000e220008000a00 */
[----:B------:R-:W-:Y:S01]  /*0120*/  LOP3.LUT R2, R3, 0x7ffffff8, RZ, 0xc0, !PT ;  /* 0x7ffffff803027812 */ /* 0x000fe200078ec0ff */
[----:B------:R-:W-:Y:S02]  /*0130*/  IMAD.MOV.U32 R0, RZ, RZ, RZ ;  /* 0x000000ffff007224 */ /* 0x000fe400078e00ff */
[----:B------:R-:W-:Y:S01]  /*0140*/  IMAD.MOV.U32 R6, RZ, RZ, R9 ;  /* 0x000000ffff067224 */ /* 0x000fe200078e0009 */
[----:B------:R-:W-:Y:S01]  /*0150*/  IADD3 R24, PT, PT, -R2, RZ, RZ ;  /* 0x000000ff02187210 */ /* 0x000fe20007ffe1ff */
[----:B0-----:R-:W-:-:S04]  /*0160*/  UIADD3 UR4, UP0, UPT, UR4, 0x20, URZ ;  /* 0x0000002004047890 */ /* 0x001fc8000ff1e0ff */
[----:B------:R-:W-:-:S12]  /*0170*/  UIADD3.X UR5, UPT, UPT, URZ, UR5, URZ, UP0, !UPT ;  /* 0x00000005ff057290 */ /* 0x000fd800087fe4ff */
.L_x_2:
[----:B------:R-:W-:Y:S02]  /*0180*/  IMAD.U32 R4, RZ, RZ, UR4 ;  /* 0x00000004ff047e24 */ /* 0x000fe4000f8e00ff */
[----:B------:R-:W-:Y:S02]  /*0190*/  IMAD.U32 R5, RZ, RZ, UR5 ;  /* 0x00000005ff057e24 */ /* 0x000fe4000f8e00ff */
[----:B------:R-:W-:-:S05]  /*01a0*/  IMAD.WIDE R4, R6, 0x4, R4 ;  /* 0x0000000406047825 */ /* 0x000fca00078e0204 */
[----:B------:R-:W2:Y:S04]  /*01b0*/  LDG.E R22, desc[UR6][R4.64+-0x1c] ;  /* 0xffffe40604167981 */ /* 0x000ea8000c1e1900 */
[----:B------:R-:W3:Y:S04]  /*01c0*/  LDG.E R21, desc[UR6][R4.64+-0x20] ;  /* 0xffffe00604157981 */ /* 0x000ee8000c1e1900 */
[----:B------:R-:W4:Y:S04]  /*01d0*/  LDG.E R26, desc[UR6][R4.64+-0x14] ;  /* 0xffffec06041a7981 */ /* 0x000f28000c1e1900 */
[----:B------:R-:W5:Y:S04]  /*01e0*/  LDG.E R25, desc[UR6][R4.64+-0x18] ;  /* 0xffffe80604197981 */ /* 0x000f68000c1e1900 */
        /* <DEDUP_REMOVED lines=11> */
[----:B------:R0:W5:Y:S01]  /*02a0*/  LDG.E R20, desc[UR6][R4.64+0x18] ;  /* 0x0000180604147981 */ /* 0x000162000c1e1900 */
[----:B------:R-:W-:-:S02]  /*02b0*/  VIADD R24, R24, 0x8 ;  /* 0x0000000818187836 */ /* 0x000fc40000000000 */
[----:B------:R-:W-:Y:S02]  /*02c0*/  VIADD R6, R6, 0x10 ;  /* 0x0000001006067836 */ /* 0x000fe40000000000 */
[----:B--2---:R-:W-:-:S04]  /*02d0*/  FMUL R22, R22, R22 ;  /* 0x0000001616167220 */ /* 0x004fc80000400000 */
[----:B---3--:R-:W-:Y:S01]  /*02e0*/  FFMA R22, R21, R21, R22 ;  /* 0x0000001515167223 */ /* 0x008fe20000000016 */
[----:B----4-:R-:W-:-:S04]  /*02f0*/  FMUL R26, R26, R26 ;  /* 0x0000001a1a1a7220 */ /* 0x010fc80000400000 */
[----:B------:R-:W-:Y:S01]  /*0300*/  FSETP.GTU.AND P1, PT, R22, 1, PT ;  /* 0x3f8000001600780b */ /* 0x000fe20003f2c000 */
[----:B-----5:R-:W-:Y:S01]  /*0310*/  FFMA R26, R25, R25, R26 ;  /* 0x00000019191a7223 */ /* 0x020fe2000000001a */
[----:B------:R-:W-:-:S04]  /*0320*/  FMUL R21, R19, R19 ;  /* 0x0000001313157220 */ /* 0x000fc80000400000 */
[----:B------:R-:W-:Y:S02]  /*0330*/  FSETP.GTU.AND P2, PT, R26, 1, PT ;  /* 0x3f8000001a00780b */ /* 0x000fe40003f4c000 */
[----:B------:R-:W-:Y:S01]  /*0340*/  IADD3 R19, PT, PT, R0, 0x1, RZ ;  /* 0x0000000100137810 */ /* 0x000fe20007ffe0ff */
[----:B------:R-:W-:-:S04]  /*0350*/  FFMA R21, R18, R18, R21 ;  /* 0x0000001212157223 */ /* 0x000fc80000000015 */
[----:B------:R-:W-:Y:S02]  /*0360*/  @P1 IMAD.MOV R19, RZ, RZ, R0 ;  /* 0x000000ffff131224 */ /* 0x000fe400078e0200 */
[----:B------:R-:W-:Y:S01]  /*0370*/  FMUL R17, R17, R17 ;  /* 0x0000001111117220 */ /* 0x000fe20000400000 */
[----:B------:R-:W-:Y:S01]  /*0380*/  FSETP.GTU.AND P1, PT, R21, 1, PT ;  /* 0x3f8000001500780b */ /* 0x000fe20003f2c000 */
[C---:B------:R-:W-:Y:S02]  /*0390*/  VIADD R0, R19.reuse, 0x1 ;  /* 0x0000000113007836 */ /* 0x040fe40000000000 */
[----:B------:R-:W-:Y:S01]  /*03a0*/  FFMA R17, R16, R16, R17 ;  /* 0x0000001010117223 */ /* 0x000fe20000000011 */
[----:B------:R-:W-:Y:S01]  /*03b0*/  @P2 IADD3 R0, PT, PT, R19, RZ, RZ ;  /* 0x000000ff13002210 */ /* 0x000fe20007ffe0ff */
[----:B------:R-:W-:-:S03]  /*03c0*/  FMUL R15, R15, R15 ;  /* 0x0000000f0f0f7220 */ /* 0x000fc60000400000 */
[----:B------:R-:W-:Y:S01]  /*03d0*/  FSETP.GTU.AND P2, PT, R17, 1, PT ;  /* 0x3f8000001100780b */ /* 0x000fe20003f4c000 */
[----:B0-----:R-:W-:Y:S02]  /*03e0*/  VIADD R4, R0, 0x1 ;  /* 0x0000000100047836 */ /* 0x001fe40000000000 */
[----:B------:R-:W-:Y:S02]  /*03f0*/  FFMA R15, R14, R14, R15 ;  /* 0x0000000e0e0f7223 */ /* 0x000fe4000000000f */
[----:B------:R-:W-:Y:S02]  /*0400*/  @P1 IMAD.MOV R4, RZ, RZ, R0 ;  /* 0x000000ffff041224 */ /* 0x000fe400078e0200 */
[----:B------:R-:W-:Y:S01]  /*0410*/  FMUL R13, R13, R13 ;  /* 0x0000000d0d0d7220 */ /* 0x000fe20000400000 */
[----:B------:R-:W-:Y:S02]  /*0420*/  FSETP.GTU.AND P1, PT, R15, 1, PT ;  /* 0x3f8000000f00780b */ /* 0x000fe40003f2c000 */
[----:B------:R-:W-:Y:S01]  /*0430*/  IADD3 R0, PT, PT, R4, 0x1, RZ ;  /* 0x0000000104007810 */ /* 0x000fe20007ffe0ff */
[----:B------:R-:W-:-:S02]  /*0440*/  FFMA R13, R12, R12, R13 ;  /* 0x0000000c0c0d7223 */ /* 0x000fc4000000000d */
[----:B------:R-:W-:Y:S02]  /*0450*/  @P2 IMAD.MOV R0, RZ, RZ, R4 ;  /* 0x000000ffff002224 */ /* 0x000fe400078e0204 */
[----:B------:R-:W-:Y:S01]  /*0460*/  FMUL R11, R11, R11 ;  /* 0x0000000b0b0b7220 */ /* 0x000fe20000400000 */
[----:B------:R-:W-:Y:S01]  /*0470*/  FSETP.GTU.AND P2, PT, R13, 1, PT ;  /* 0x3f8000000d00780b */ /* 0x000fe20003f4c000 */
[----:B------:R-:W-:Y:S02]  /*0480*/  VIADD R4, R0, 0x1 ;  /* 0x0000000100047836 */ /* 0x000fe40000000000 */
[----:B------:R-:W-:Y:S02]  /*0490*/  FFMA R11, R10, R10, R11 ;  /* 0x0000000a0a0b7223 */ /* 0x000fe4000000000b */
[----:B------:R-:W-:Y:S01]  /*04a0*/  @P1 IADD3 R4, PT, PT, R0, RZ, RZ ;  /* 0x000000ff00041210 */ /* 0x000fe20007ffe0ff */
[----:B------:R-:W-:Y:S02]  /*04b0*/  FMUL R5, R8, R8 ;  /* 0x0000000808057220 */ /* 0x000fe40000400000 */
[----:B------:R-:W-:-:S02]  /*04c0*/  FSETP.GTU.AND P1, PT, R11, 1, PT ;  /* 0x3f8000000b00780b */ /* 0x000fc40003f2c000 */
[----:B------:R-:W-:Y:S02]  /*04d0*/  VIADD R0, R4, 0x1 ;  /* 0x0000000104007836 */ /* 0x000fe40000000000 */
[----:B------:R-:W-:Y:S01]  /*04e0*/  FFMA R5, R20, R20, R5 ;  /* 0x0000001414057223 */ /* 0x000fe20000000005 */
[----:B------:R-:W-:-:S04]  /*04f0*/  @P2 IMAD.MOV R0, RZ, RZ, R4 ;  /* 0x000000ffff002224 */ /* 0x000fc800078e0204 */
[----:B------:R-:W-:Y:S02]  /*0500*/  FSETP.GTU.AND P2, PT, R5, 1, PT ;  /* 0x3f8000000500780b */ /* 0x000fe40003f4c000 */
[----:B------:R-:W-:Y:S02]  /*0510*/  IADD3 R4, PT, PT, R0, 0x1, RZ ;  /* 0x0000000100047810 */ /* 0x000fe40007ffe0ff */
[----:B------:R-:W-:Y:S01]  /*0520*/  @P1 IMAD.MOV R4, RZ, RZ, R0 ;  /* 0x000000ffff041224 */ /* 0x000fe200078e0200 */
[----:B------:R-:W-:-:S04]  /*0530*/  ISETP.NE.AND P1, PT, R24, RZ, PT ;  /* 0x000000ff1800720c */ /* 0x000fc80003f25270 */
[----:B------:R-:W-:-:S04]  /*0540*/  IADD3 R0, PT, PT, R4, 0x1, RZ ;  /* 0x0000000104007810 */ /* 0x000fc80007ffe0ff */
[----:B------:R-:W-:-:S05]  /*0550*/  @P2 IMAD.MOV R0, RZ, RZ, R4 ;  /* 0x000000ffff002224 */ /* 0x000fca00078e0204 */
[----:B------:R-:W-:Y:S05]  /*0560*/  @P1 BRA `(.L_x_2) ;  /* 0xfffffffc00041947 */ /* 0x000fea000383ffff */
.L_x_1:
[----:B------:R-:W-:Y:S05]  /*0570*/  @!P0 BRA `(.L_x_3) ;  /* 0x0000000400188947 */ /* 0x000fea0003800000 */
[----:B------:R-:W-:Y:S02]  /*0580*/  ISETP.GE.U32.AND P1, PT, R23, 0x4, PT ;  /* 0x000000041700780c */ /* 0x000fe40003f26070 */
[----:B------:R-:W-:-:S04]  /*0590*/  LOP3.LUT R18, R3, 0x3, RZ, 0xc0, !PT ;  /* 0x0000000303127812 */ /* 0x000fc800078ec0ff */
[----:B------:R-:W-:-:S07]  /*05a0*/  ISETP.NE.AND P0, PT, R18, RZ, PT ;  /* 0x000000ff1200720c */ /* 0x000fce0003f05270 */
[----:B------:R-:W-:Y:S06]  /*05b0*/  @!P1 BRA `(.L_x_4) ;  /* 0x0000000000809947 */ /* 0x000fec0003800000 */
[----:B------:R-:W0:Y:S01]  /*05c0*/  LDC.64 R4, c[0x0][0x388] ;  /* 0x0000e200ff047b82 */ /* 0x000e220000000a00 */
[----:B------:R-:W-:-:S05]  /*05d0*/  LEA R11, R2, R9, 0x1 ;  /* 0x00000009020b7211 */ /* 0x000fca00078e08ff */
[----:B0-----:R-:W-:-:S05]  /*05e0*/  IMAD.WIDE R4, R11, 0x4, R4 ;  /* 0x000000040b047825 */ /* 0x001fca00078e0204 */
[----:B------:R-:W2:Y:S04]  /*05f0*/  LDG.E R8, desc[UR6][R4.64+0x4] ;  /* 0x0000040604087981 */ /* 0x000ea8000c1e1900 */
[----:B------:R-:W3:Y:S04]  /*0600*/  LDG.E R6, desc[UR6][R4.64] ;  /* 0x0000000604067981 */ /* 0x000ee8000c1e1900 */
[----:B------:R-:W4:Y:S04]  /*0610*/  LDG.E R12, desc[UR6][R4.64+0xc] ;  /* 0x00000c06040c7981 */ /* 0x000f28000c1e1900 */
[----:B------:R-:W5:Y:S04]  /*0620*/  LDG.E R10, desc[UR6][R4.64+0x8] ;  /* 0x00000806040a7981 */ /* 0x000f68000c1e1900 */
[----:B------:R-:W5:Y:S04]  /*0630*/  LDG.E R15, desc[UR6][R4.64+0x14] ;  /* 0x00001406040f7981 */ /* 0x000f68000c1e1900 */
[----:B------:R-:W5:Y:S04]  /*0640*/  LDG.E R14, desc[UR6][R4.64+0x10] ;  /* 0x00001006040e7981 */ /* 0x000f68000c1e1900 */
[----:B------:R-:W5:Y:S04]  /*0650*/  LDG.E R17, desc[UR6][R4.64+0x1c] ;  /* 0x00001c0604117981 */ /* 0x000f68000c1e1900 */
[----:B------:R-:W5:Y:S01]  /*0660*/  LDG.E R16, desc[UR6][R4.64+0x18] ;  /* 0x0000180604107981 */ /* 0x000f62000c1e1900 */
[----:B------:R-:W-:-:S02]  /*0670*/  VIADD R2, R2, 0x4 ;  /* 0x0000000402027836 */ /* 0x000fc40000000000 */
[----:B--2---:R-:W-:-:S04]  /*0680*/  FMUL R11, R8, R8 ;  /* 0x00000008080b7220 */ /* 0x004fc80000400000 */
[----:B---3--:R-:W-:Y:S01]  /*0690*/  FFMA R11, R6, R6, R11 ;  /* 0x00000006060b7223 */ /* 0x008fe2000000000b */
[----:B------:R-:W-:Y:S02]  /*06a0*/  VIADD R6, R0, 0x1 ;  /* 0x0000000100067836 */ /* 0x000fe40000000000 */
[----:B----4-:R-:W-:Y:S02]  /*06b0*/  FMUL R13, R12, R12 ;  /* 0x0000000c0c0d7220 */ /* 0x010fe40000400000 */
[----:B------:R-:W-:Y:S02]  /*06c0*/  FSETP.GTU.AND P1, PT, R11, 1, PT ;  /* 0x3f8000000b00780b */ /* 0x000fe40003f2c000 */
[----:B-----5:R-:W-:Y:S01]  /*06d0*/  FFMA R13, R10, R10, R13 ;  /* 0x0000000a0a0d7223 */ /* 0x020fe2000000000d */
[----:B------:R-:W-:-:S04]  /*06e0*/  FMUL R15, R15, R15 ;  /* 0x0000000f0f0f7220 */ /* 0x000fc80000400000 */
[----:B------:R-:W-:Y:S01]  /*06f0*/  FSETP.GTU.AND P2, PT, R13, 1, PT ;  /* 0x3f8000000d00780b */ /* 0x000fe20003f4c000 */
[----:B------:R-:W-:-:S05]  /*0700*/  FFMA R15, R14, R14, R15 ;  /* 0x0000000e0e0f7223 */ /* 0x000fca000000000f */
[----:B------:R-:W-:Y:S02]  /*0710*/  @P1 IMAD.MOV R6, RZ, RZ, R0 ;  /* 0x000000ffff061224 */ /* 0x000fe400078e0200 */
[----:B------:R-:W-:Y:S01]  /*0720*/  FMUL R17, R17, R17 ;  /* 0x0000001111117220 */ /* 0x000fe20000400000 */
[----:B------:R-:W-:Y:S02]  /*0730*/  FSETP.GTU.AND P1, PT, R15, 1, PT ;  /* 0x3f8000000f00780b */ /* 0x000fe40003f2c000 */
[----:B------:R-:W-:Y:S01]  /*0740*/  IADD3 R0, PT, PT, R6, 0x1, RZ ;  /* 0x0000000106007810 */ /* 0x000fe20007ffe0ff */
[----:B------:R-:W-:Y:S01]  /*0750*/  FFMA R17, R16, R16, R17 ;  /* 0x0000001010117223 */ /* 0x000fe20000000011 */
[----:B------:R-:W-:-:S04]  /*0760*/  @P2 IMAD.MOV R0, RZ, RZ, R6 ;  /* 0x000000ffff002224 */ /* 0x000fc800078e0206 */
[----:B------:R-:W-:Y:S01]  /*0770*/  FSETP.GTU.AND P2, PT, R17, 1, PT ;  /* 0x3f8000001100780b */ /* 0x000fe20003f4c000 */
[----:B------:R-:W-:-:S04]  /*0780*/  VIADD R4, R0, 0x1 ;  /* 0x0000000100047836 */ /* 0x000fc80000000000 */
[----:B------:R-:W-:-:S05]  /*0790*/  @P1 IADD3 R4, PT, PT, R0, RZ, RZ ;  /* 0x000000ff00041210 */ /* 0x000fca0007ffe0ff */
[----:B------:R-:W-:-:S03]  /*07a0*/  VIADD R0, R4, 0x1 ;  /* 0x0000000104007836 */ /* 0x000fc60000000000 */
[----:B------:R-:W-:-:S07]  /*07b0*/  @P2 IADD3 R0, PT, PT, R4, RZ, RZ ;  /* 0x000000ff04002210 */ /* 0x000fce0007ffe0ff */
.L_x_4:
[----:B------:R-:W-:Y:S05]  /*07c0*/  @!P0 BRA `(.L_x_3) ;  /* 0x0000000000848947 */ /* 0x000fea0003800000 */
[----:B------:R-:W-:Y:S02]  /*07d0*/  ISETP.NE.AND P1, PT, R18, 0x1, PT ;  /* 0x000000011200780c */ /* 0x000fe40003f25270 */
[----:B------:R-:W-:-:S04]  /*07e0*/  LOP3.LUT R6, R3, 0x1, RZ, 0xc0, !PT ;  /* 0x0000000103067812 */ /* 0x000fc800078ec0ff */
[----:B------:R-:W-:-:S07]  /*07f0*/  ISETP.NE.U32.AND P0, PT, R6, 0x1, PT ;  /* 0x000000010600780c */ /* 0x000fce0003f05070 */
[----:B------:R-:W0:Y:S01]  /*0800*/  @P1 LDC.64 R4, c[0x0][0x388] ;  /* 0x0000e200ff041b82 */ /* 0x000e220000000a00 */
[C---:B------:R-:W-:Y:S02]  /*0810*/  @P1 IMAD R11, R2.reuse, 0x2, R9 ;  /* 0x00000002020b1824 */ /* 0x040fe400078e0209 */
[----:B------:R-:W-:Y:S02]  /*0820*/  @P1 VIADD R2, R2, 0x2 ;  /* 0x0000000202021836 */ /* 0x000fe40000000000 */
[----:B0-----:R-:W-:-:S03]  /*0830*/  @P1 IMAD.WIDE R10, R11, 0x4, R4 ;  /* 0x000000040b0a1825 */ /* 0x001fc600078e0204 */
[----:B------:R-:W0:Y:S02]  /*0840*/  @!P0 LDC.64 R4, c[0x0][0x388] ;  /* 0x0000e200ff048b82 */ /* 0x000e240000000a00 */
[----:B------:R-:W2:Y:S01]  /*0850*/  @P1 LDG.E R13, desc[UR6][R10.64+0x4] ;  /* 0x000004060a0d1981 */ /* 0x000ea2000c1e1900 */
[----:B------:R-:W-:-:S03]  /*0860*/  @!P0 LEA R9, R2, R9, 0x1 ;  /* 0x0000000902098211 */ /* 0x000fc600078e08ff */
[----:B------:R-:W3:Y:S04]  /*0870*/  @P1 LDG.E R12, desc[UR6][R10.64] ;  /* 0x000000060a0c1981 */ /* 0x000ee8000c1e1900 */
[----:B------:R-:W4:Y:S04]  /*0880*/  @P1 LDG.E R14, desc[UR6][R10.64+0xc] ;  /* 0x00000c060a0e1981 */ /* 0x000f28000c1e1900 */
[----:B------:R-:W5:Y:S01]  /*0890*/  @P1 LDG.E R2, desc[UR6][R10.64+0x8] ;  /* 0x000008060a021981 */ /* 0x000f62000c1e1900 */
[----:B0-----:R-:W-:-:S05]  /*08a0*/  @!P0 IMAD.WIDE R4, R9, 0x4, R4 ;  /* 0x0000000409048825 */ /* 0x001fca00078e0204 */
[----:B------:R-:W5:Y:S04]  /*08b0*/  @!P0 LDG.E R8, desc[UR6][R4.64+0x4] ;  /* 0x0000040604088981 */ /* 0x000f68000c1e1900 */
[----:B------:R0:W5:Y:S01]  /*08c0*/  @!P0 LDG.E R6, desc[UR6][R4.64] ;  /* 0x0000000604068981 */ /* 0x000162000c1e1900 */
[----:B--2---:R-:W-:-:S04]  /*08d0*/  @P1 FMUL R13, R13, R13 ;  /* 0x0000000d0d0d1220 */ /* 0x004fc80000400000 */
[----:B---3--:R-:W-:Y:S01]  /*08e0*/  @P1 FFMA R13, R12, R12, R13 ;  /* 0x0000000c0c0d1223 */ /* 0x008fe2000000000d */
[----:B----4-:R-:W-:-:S04]  /*08f0*/  @P1 FMUL R9, R14, R14 ;  /* 0x0000000e0e091220 */ /* 0x010fc80000400000 */
[----:B------:R-:W-:Y:S01]  /*0900*/  FSETP.GTU.AND P3, PT, R13, 1, P1 ;  /* 0x3f8000000d00780b */ /* 0x000fe20000f6c000 */
[----:B-----5:R-:W-:Y:S01]  /*0910*/  @P1 FFMA R9, R2, R2, R9 ;  /* 0x0000000202091223 */ /* 0x020fe20000000009 */
[----:B------:R-:W-:-:S04]  /*0920*/  @P1 VIADD R2, R0, 0x1 ;  /* 0x0000000100021836 */ /* 0x000fc80000000000 */
[----:B------:R-:W-:-:S07]  /*0930*/  FSETP.GTU.AND P2, PT, R9, 1, P1 ;  /* 0x3f8000000900780b */ /* 0x000fce0000f4c000 */
[----:B------:R-:W-:Y:S02]  /*0940*/  @P3 IMAD.MOV R2, RZ, RZ, R0 ;  /* 0x000000ffff023224 */ /* 0x000fe400078e0200 */
[----:B------:R-:W-:-:S03]  /*0950*/  @!P0 FMUL R9, R8, R8 ;  /* 0x0000000808098220 */ /* 0x000fc60000400000 */
[----:B0-----:R-:W-:Y:S01]  /*0960*/  @P1 IADD3 R4, PT, PT, R2, 0x1, RZ ;  /* 0x0000000102041810 */ /* 0x001fe20007ffe0ff */
[----:B------:R-:W-:Y:S01]  /*0970*/  @!P0 FFMA R9, R6, R6, R9 ;  /* 0x0000000606098223 */ /* 0x000fe20000000009 */
[----:B------:R-:W-:-:S04]  /*0980*/  @P2 IMAD.MOV R4, RZ, RZ, R2 ;  /* 0x000000ffff042224 */ /* 0x000fc800078e0202 */
[----:B------:R-:W-:Y:S01]  /*0990*/  FSETP.GTU.AND P3, PT, R9, 1, !P0 ;  /* 0x3f8000000900780b */ /* 0x000fe2000476c000 */
[----:B------:R-:W-:-:S05]  /*09a0*/  @P1 IMAD.MOV.U32 R0, RZ, RZ, R4 ;  /* 0x000000ffff001224 */ /* 0x000fca00078e0004 */
[----:B------:R-:W-:-:S07]  /*09b0*/  @!P0 IADD3 R2, PT, PT, R0, 0x1, RZ ;  /* 0x0000000100028810 */ /* 0x000fce0007ffe0ff */
[----:B------:R-:W-:-:S04]  /*09c0*/  @P3 IMAD.MOV R2, RZ, RZ, R0 ;  /* 0x000000ffff023224 */ /* 0x000fc800078e0200 */
[----:B------:R-:W-:-:S07]  /*09d0*/  @!P0 IMAD.MOV.U32 R0, RZ, RZ, R2 ;  /* 0x000000ffff008224 */ /* 0x000fce00078e0002 */
.L_x_3:
[----:B------:R-:W-:-:S07]  /*09e0*/  I2FP.F32.U32 R5, R0 ;  /* 0x0000000000057245 */ /* 0x000fce0000201000 */
.L_x_0:
[----:B------:R-:W-:Y:S01]  /*09f0*/  I2FP.F32.S32 R4, R3 ;  /* 0x0000000300047245 */ /* 0x000fe20000201400 */
[----:B------:R-:W-:Y:S03]  /*0a00*/  BSSY.RECONVERGENT B0, `(.L_x_5) ;  /* 0x000000d000007945 */ /* 0x000fe60003800200 */
[----:B------:R-:W0:Y:S08]  /*0a10*/  MUFU.RCP R3, R4 ;  /* 0x0000000400037308 */ /* 0x000e300000001000 */
[----:B------:R-:W1:Y:S01]  /*0a20*/  FCHK P0, R5, R4 ;  /* 0x0000000405007302 */ /* 0x000e620000000000 */
[----:B0-----:R-:W-:-:S04]  /*0a30*/  FFMA R0, -R4, R3, 1 ;  /* 0x3f80000004007423 */ /* 0x001fc80000000103 */
[----:B------:R-:W-:-:S04]  /*0a40*/  FFMA R0, R3, R0, R3 ;  /* 0x0000000003007223 */ /* 0x000fc80000000003 */
[----:B------:R-:W-:-:S04]  /*0a50*/  FFMA R3, R0, R5, RZ ;  /* 0x0000000500037223 */ /* 0x000fc800000000ff */
[----:B------:R-:W-:-:S04]  /*0a60*/  FFMA R2, -R4, R3, R5 ;  /* 0x0000000304027223 */ /* 0x000fc80000000105 */
[----:B------:R-:W-:Y:S01]  /*0a70*/  FFMA R9, R0, R2, R3 ;  /* 0x0000000200097223 */ /* 0x000fe20000000003 */
[----:B-1----:R-:W-:Y:S06]  /*0a80*/  @!P0 BRA `(.L_x_6) ;  /* 0x0000000000108947 */ /* 0x002fec0003800000 */
[----:B------:R-:W-:Y:S02]  /*0a90*/  MOV R3, R5 ;  /* 0x0000000500037202 */ /* 0x000fe40000000f00 */
[----:B------:R-:W-:-:S07]  /*0aa0*/  MOV R2, 0xac0 ;  /* 0x00000ac000027802 */ /* 0x000fce0000000f00 */
[----:B------:R-:W-:Y:S05]  /*0ab0*/  CALL.REL.NOINC `($__internal_0_$__cuda_sm3x_div_rn_noftz_f32_slowpath) ;  /* 0x0000000000187944 */ /* 0x000fea0003c00000 */
[----:B------:R-:W-:-:S07]  /*0ac0*/  IMAD.MOV.U32 R9, RZ, RZ, R0 ;  /* 0x000000ffff097224 */ /* 0x000fce00078e0000 */
.L_x_6:
[----:B------:R-:W-:Y:S05]  /*0ad0*/  BSYNC.RECONVERGENT B0 ;  /* 0x0000000000007941 */ /* 0x000fea0003800200 */
.L_x_5:
[----:B------:R-:W0:Y:S02]  /*0ae0*/  LDC.64 R2, c[0x0][0x380] ;  /* 0x0000e000ff027b82 */ /* 0x000e240000000a00 */
[----:B0-----:R-:W-:-:S05]  /*0af0*/  IMAD.WIDE R2, R7, 0x4, R2 ;  /* 0x0000000407027825 */ /* 0x001fca00078e0202 */
[----:B------:R-:W-:Y:S01]  /*0b00*/  STG.E desc[UR6][R2.64], R9 ;  /* 0x0000000902007986 */ /* 0x000fe2000c101906 */
[----:B------:R-:W-:Y:S05]  /*0b10*/  EXIT ;  /* 0x000000000000794d */ /* 0x000fea0003800000 */
        .weak           $__internal_0_$__cuda_sm3x_div_rn_noftz_f32_slowpath
        .type           $__internal_0_$__cuda_sm3x_div_rn_noftz_f32_slowpath,@function
        .size           $__internal_0_$__cuda_sm3x_div_rn_noftz_f32_slowpath,(.L_x_19 - $__internal_0_$__cuda_sm3x_div_rn_noftz_f32_slowpath)
$__internal_0_$__cuda_sm3x_div_rn_noftz_f32_slowpath:
[----:B------:R-:W-:Y:S01]  /*0b20*/  SHF.R.U32.HI R5, RZ, 0x17, R4 ;  /* 0x00000017ff057819 */ /* 0x000fe20000011604 */
[----:B------:R-:W-:Y:S01]  /*0b30*/  BSSY.RECONVERGENT B1, `(.L_x_7) ;  /* 0x0000063000017945 */ /* 0x000fe20003800200 */
[----:B------:R-:W-:Y:S02]  /*0b40*/  SHF.R.U32.HI R0, RZ, 0x17, R3 ;  /* 0x00000017ff007819 */ /* 0x000fe40000011603 */
[----:B------:R-:W-:Y:S02]  /*0b50*/  LOP3.LUT R5, R5, 0xff, RZ, 0xc0, !PT ;  /* 0x000000ff05057812 */ /* 0x000fe400078ec0ff */
[----:B------:R-:W-:-:S03]  /*0b60*/  LOP3.LUT R10, R0, 0xff, RZ, 0xc0, !PT ;  /* 0x000000ff000a7812 */ /* 0x000fc600078ec0ff */
[----:B------:R-:W-:Y:S01]  /*0b70*/  VIADD R8, R5, 0xffffffff ;  /* 0xffffffff05087836 */ /* 0x000fe20000000000 */
[----:B------:R-:W-:-:S04]  /*0b80*/  IADD3 R9, PT, PT, R10, -0x1, RZ ;  /* 0xffffffff0a097810 */ /* 0x000fc80007ffe0ff */
[----:B------:R-:W-:-:S04]  /*0b90*/  ISETP.GT.U32.AND P0, PT, R8, 0xfd, PT ;  /* 0x000000fd0800780c */ /* 0x000fc80003f04070 */
[----:B------:R-:W-:-:S13]  /*0ba0*/  ISETP.GT.U32.OR P0, PT, R9, 0xfd, P0 ;  /* 0x000000fd0900780c */ /* 0x000fda0000704470 */
[----:B------:R-:W-:Y:S01]  /*0bb0*/  @!P0 IMAD.MOV.U32 R6, RZ, RZ, RZ ;  /* 0x000000ffff068224 */ /* 0x000fe200078e00ff */
[----:B------:R-:W-:Y:S06]  /*0bc0*/  @!P0 BRA `(.L_x_8) ;  /* 0x0000000000608947 */ /* 0x000fec0003800000 */
[----:B------:R-:W-:Y:S01]  /*0bd0*/  FSETP.GTU.FTZ.AND P0, PT, |R3|, +INF , PT ;  /* 0x7f8000000300780b */ /* 0x000fe20003f1c200 */
[----:B------:R-:W-:Y:S01]  /*0be0*/  IMAD.MOV.U32 R0, RZ, RZ, R4 ;  /* 0x000000ffff007224 */ /* 0x000fe200078e0004 */
[----:B------:R-:W-:-:S04]  /*0bf0*/  FSETP.GTU.FTZ.AND P1, PT, |R4|, +INF , PT ;  /* 0x7f8000000400780b */ /* 0x000fc80003f3c200 */
[----:B------:R-:W-:-:S13]  /*0c00*/  PLOP3.LUT P0, PT, P0, P1, PT, 0xf8, 0x8f ;  /* 0x00000000008f781c */ /* 0x000fda0000703f70 */
[----:B------:R-:W-:Y:S05]  /*0c10*/  @P0 BRA `(.L_x_9) ;  /* 0x00000004004c0947 */ /* 0x000fea0003800000 */
[----:B------:R-:W-:-:S13]  /*0c20*/  LOP3.LUT P0, RZ, R4, 0x7fffffff, R3, 0xc8, !PT ;  /* 0x7fffffff04ff7812 */ /* 0x000fda000780c803 */
[----:B------:R-:W-:Y:S05]  /*0c30*/  @!P0 BRA `(.L_x_10) ;  /* 0x00000004003c8947 */ /* 0x000fea0003800000 */
[C---:B------:R-:W-:Y:S02]  /*0c40*/  FSETP.NEU.FTZ.AND P2, PT, |R3|.reuse, +INF , PT ;  /* 0x7f8000000300780b */ /* 0x040fe40003f5d200 */
[----:B------:R-:W-:Y:S02]  /*0c50*/  FSETP.NEU.FTZ.AND P1, PT, |R0|, +INF , PT ;  /* 0x7f8000000000780b */ /* 0x000fe40003f3d200 */
[----:B------:R-:W-:-:S11]  /*0c60*/  FSETP.NEU.FTZ.AND P0, PT, |R3|, +INF , PT ;  /* 0x7f8000000300780b */ /* 0x000fd60003f1d200 */
[----:B------:R-:W-:Y:S05]  /*0c70*/  @!P1 BRA !P2, `(.L_x_10) ;  /* 0x00000004002c9947 */ /* 0x000fea0005000000 */
[----:B------:R-:W-:-:S04]  /*0c80*/  LOP3.LUT P2, RZ, R3, 0x7fffffff, RZ, 0xc0, !PT ;  /* 0x7fffffff03ff7812 */ /* 0x000fc8000784c0ff */
[----:B------:R-:W-:-:S13]  /*0c90*/  PLOP3.LUT P1, PT, P1, P2, PT, 0x2f, 0xf2 ;  /* 0x0000000000f2781c */ /* 0x000fda0000f24577 */
[----:B------:R-:W-:Y:S05]  /*0ca0*/  @P1 BRA `(.L_x_11) ;  /* 0x0000000400181947 */ /* 0x000fea0003800000 */
[----:B------:R-:W-:-:S04]  /*0cb0*/  LOP3.LUT P1, RZ, R4, 0x7fffffff, RZ, 0xc0, !PT ;  /* 0x7fffffff04ff7812 */ /* 0x000fc8000782c0ff */
[----:B------:R-:W-:-:S13]  /*0cc0*/  PLOP3.LUT P0, PT, P0, P1, PT, 0x2f, 0xf2 ;  /* 0x0000000000f2781c */ /* 0x000fda0000702577 */
[----:B------:R-:W-:Y:S05]  /*0cd0*/  @P0 BRA `(.L_x_12) ;  /* 0x0000000400000947 */ /* 0x000fea0003800000 */
[----:B------:R-:W-:Y:S02]  /*0ce0*/  ISETP.GE.AND P0, PT, R9, RZ, PT ;  /* 0x000000ff0900720c */ /* 0x000fe40003f06270 */
[----:B------:R-:W-:-:S11]  /*0cf0*/  ISETP.GE.AND P1, PT, R8, RZ, PT ;  /* 0x000000ff0800720c */ /* 0x000fd60003f26270 */
[----:B------:R-:W-:Y:S01]  /*0d00*/  @P0 MOV R6, RZ ;  /* 0x000000ff00060202 */ /* 0x000fe20000000f00 */
[----:B------:R-:W-:Y:S02]  /*0d10*/  @!P0 IMAD.MOV.U32 R6, RZ, RZ, -0x40 ;  /* 0xffffffc0ff068424 */ /* 0x000fe400078e00ff */
[----:B------:R-:W-:Y:S01]  /*0d20*/  @!P0 FFMA R3, R3, 1.84467440737095516160e+19, RZ ;  /* 0x5f80000003038823 */ /* 0x000fe200000000ff */
[----:B------:R-:W-:Y:S02]  /*0d30*/  @!P1 FFMA R4, R0, 1.84467440737095516160e+19, RZ ;  /* 0x5f80000000049823 */ /* 0x000fe400000000ff */
[----:B------:R-:W-:-:S07]  /*0d40*/  @!P1 IADD3 R6, PT, PT, R6, 0x40, RZ ;  /* 0x0000004006069810 */ /* 0x000fce0007ffe0ff */
.L_x_8:
[----:B------:R-:W-:Y:S01]  /*0d50*/  LEA R9, R5, 0xc0800000, 0x17 ;  /* 0xc080000005097811 */ /* 0x000fe200078eb8ff */
[----:B------:R-:W-:Y:S04]  /*0d60*/  BSSY.RECONVERGENT B2, `(.L_x_13) ;  /* 0x0000036000027945 */ /* 0x000fe80003800200 */
[----:B------:R-:W-:Y:S01]  /*0d70*/  IMAD.IADD R9, R4, 0x1, -R9 ;  /* 0x0000000104097824 */ /* 0x000fe200078e0a09 */
[----:B------:R-:W-:-:S03]  /*0d80*/  IADD3 R4, PT, PT, R10, -0x7f, RZ ;  /* 0xffffff810a047810 */ /* 0x000fc60007ffe0ff */
[----:B------:R-:W0:Y:S01]  /*0d90*/  MUFU.RCP R8, R9 ;  /* 0x0000000900087308 */ /* 0x000e220000001000 */
[----:B------:R-:W-:Y:S01]  /*0da0*/  FADD.FTZ R11, -R9, -RZ ;  /* 0x800000ff090b7221 */ /* 0x000fe20000010100 */
[C---:B------:R-:W-:Y:S01]  /*0db0*/  IMAD R0, R4.reuse, -0x800000, R3 ;  /* 0xff80000004007824 */ /* 0x040fe200078e0203 */
[----:B------:R-:W-:-:S05]  /*0dc0*/  IADD3 R5, PT, PT, R4, 0x7f, -R5 ;  /* 0x0000007f04057810 */ /* 0x000fca0007ffe805 */
[----:B------:R-:W-:Y:S02]  /*0dd0*/  IMAD.IADD R5, R5, 0x1, R6 ;  /* 0x0000000105057824 */ /* 0x000fe400078e0206 */
[----:B0-----:R-:W-:-:S04]  /*0de0*/  FFMA R13, R8, R11, 1 ;  /* 0x3f800000080d7423 */ /* 0x001fc8000000000b */
[----:B------:R-:W-:-:S04]  /*0df0*/  FFMA R10, R8, R13, R8 ;  /* 0x0000000d080a7223 */ /* 0x000fc80000000008 */
[----:B------:R-:W-:-:S04]  /*0e00*/  FFMA R3, R0, R10, RZ ;  /* 0x0000000a00037223 */ /* 0x000fc800000000ff */
[----:B------:R-:W-:-:S04]  /*0e10*/  FFMA R8, R11, R3, R0 ;  /* 0x000000030b087223 */ /* 0x000fc80000000000 */
[----:B------:R-:W-:-:S04]  /*0e20*/  FFMA R13, R10, R8, R3 ;  /* 0x000000080a0d7223 */ /* 0x000fc80000000003 */
[----:B------:R-:W-:-:S04]  /*0e30*/  FFMA R8, R11, R13, R0 ;  /* 0x0000000d0b087223 */ /* 0x000fc80000000000 */
[----:B------:R-:W-:-:S05]  /*0e40*/  FFMA R0, R10, R8, R13 ;  /* 0x000000080a007223 */ /* 0x000fca000000000d */
[----:B------:R-:W-:-:S04]  /*0e50*/  SHF.R.U32.HI R3, RZ, 0x17, R0 ;  /* 0x00000017ff037819 */ /* 0x000fc80000011600 */
[----:B------:R-:W-:-:S04]  /*0e60*/  LOP3.LUT R3, R3, 0xff, RZ, 0xc0, !PT ;  /* 0x000000ff03037812 */ /* 0x000fc800078ec0ff */
[----:B------:R-:W-:-:S05]  /*0e70*/  IADD3 R9, PT, PT, R3, R5, RZ ;  /* 0x0000000503097210 */ /* 0x000fca0007ffe0ff */
[----:B------:R-:W-:-:S05]  /*0e80*/  VIADD R3, R9, 0xffffffff ;  /* 0xffffffff09037836 */ /* 0x000fca0000000000 */
[----:B------:R-:W-:-:S13]  /*0e90*/  ISETP.GE.U32.AND P0, PT, R3, 0xfe, PT ;  /* 0x000000fe0300780c */ /* 0x000fda0003f06070 */
[----:B------:R-:W-:Y:S05]  /*0ea0*/  @!P0 BRA `(.L_x_14) ;  /* 0x0000000000808947 */ /* 0x000fea0003800000 */
[----:B------:R-:W-:-:S13]  /*0eb0*/  ISETP.GT.AND P0, PT, R9, 0xfe, PT ;  /* 0x000000fe0900780c */ /* 0x000fda0003f04270 */
[----:B------:R-:W-:Y:S05]  /*0ec0*/  @P0 BRA `(.L_x_15) ;  /* 0x00000000006c0947 */ /* 0x000fea0003800000 */
[----:B------:R-:W-:-:S13]  /*0ed0*/  ISETP.GE.AND P0, PT, R9, 0x1, PT ;  /* 0x000000010900780c */ /* 0x000fda0003f06270 */
[----:B------:R-:W-:Y:S05]  /*0ee0*/  @P0 BRA `(.L_x_16) ;  /* 0x0000000000740947 */ /* 0x000fea0003800000 */
[----:B------:R-:W-:Y:S02]  /*0ef0*/  ISETP.GE.AND P0, PT, R9, -0x18, PT ;  /* 0xffffffe80900780c */ /* 0x000fe40003f06270 */
[----:B------:R-:W-:-:S11]  /*0f00*/  LOP3.LUT R0, R0, 0x80000000, RZ, 0xc0, !PT ;  /* 0x8000000000007812 */ /* 0x000fd600078ec0ff */
[----:B------:R-:W-:Y:S05]  /*0f10*/  @!P0 BRA `(.L_x_16) ;  /* 0x0000000000688947 */ /* 0x000fea0003800000 */
[CCC-:B------:R-:W-:Y:S01]  /*0f20*/  FFMA.RZ R3, R10.reuse, R8.reuse, R13.reuse ;  /* 0x000000080a037223 */ /* 0x1c0fe2000000c00d */
[C---:B------:R-:W-:Y:S01]  /*0f30*/  IADD3 R6, PT, PT, R9.reuse, 0x20, RZ ;  /* 0x0000002009067810 */ /* 0x040fe20007ffe0ff */
[CCC-:B------:R-:W-:Y:S01]  /*0f40*/  FFMA.RM R4, R10.reuse, R8.reuse, R13.reuse ;  /* 0x000000080a047223 */ /* 0x1c0fe2000000400d */
[----:B------:R-:W-:Y:S02]  /*0f50*/  ISETP.NE.AND P2, PT, R9, RZ, PT ;  /* 0x000000ff0900720c */ /* 0x000fe40003f45270 */
[----:B------:R-:W-:Y:S01]  /*0f60*/  LOP3.LUT R5, R3, 0x7fffff, RZ, 0xc0, !PT ;  /* 0x007fffff03057812 */ /* 0x000fe200078ec0ff */
[----:B------:R-:W-:Y:S01]  /*0f70*/  FFMA.RP R3, R10, R8, R13 ;  /* 0x000000080a037223 */ /* 0x000fe2000000800d */
[----:B------:R-:W-:Y:S01]  /*0f80*/  IMAD.MOV R8, RZ, RZ, -R9 ;  /* 0x000000ffff087224 */ /* 0x000fe200078e0a09 */
[----:B------:R-:W-:Y:S02]  /*0f90*/  ISETP.NE.AND P1, PT, R9, RZ, PT ;  /* 0x000000ff0900720c */ /* 0x000fe40003f25270 */
[----:B------:R-:W-:-:S02]  /*0fa0*/  LOP3.LUT R5, R5, 0x800000, RZ, 0xfc, !PT ;  /* 0x0080000005057812 */ /* 0x000fc400078efcff */
[----:B------:R-:W-:Y:S02]  /*0fb0*/  FSETP.NEU.FTZ.AND P0, PT, R3, R4, PT ;  /* 0x000000040300720b */ /* 0x000fe40003f1d000 */
[----:B------:R-:W-:Y:S02]  /*0fc0*/  SHF.L.U32 R6, R5, R6, RZ ;  /* 0x0000000605067219 */ /* 0x000fe400000006ff */
[----:B------:R-:W-:Y:S02]  /*0fd0*/  SEL R4, R8, RZ, P2 ;  /* 0x000000ff08047207 */ /* 0x000fe40001000000 */
[----:B------:R-:W-:Y:S02]  /*0fe0*/  ISETP.NE.AND P1, PT, R6, RZ, P1 ;  /* 0x000000ff0600720c */ /* 0x000fe40000f25270 */
[----:B------:R-:W-:Y:S02]  /*0ff0*/  SHF.R.U32.HI R4, RZ, R4, R5 ;  /* 0x00000004ff047219 */ /* 0x000fe40000011605 */
[----:B------:R-:W-:-:S02]  /*1000*/  PLOP3.LUT P0, PT, P0, P1, PT, 0xf8, 0x8f ;  /* 0x00000000008f781c */ /* 0x000fc40000703f70 */
[----:B------:R-:W-:Y:S02]  /*1010*/  SHF.R.U32.HI R6, RZ, 0x1, R4 ;  /* 0x00000001ff067819 */ /* 0x000fe40000011604 */
[----:B------:R-:W-:-:S04]  /*1020*/  SEL R3, RZ, 0x1, !P0 ;  /* 0x00000001ff037807 */ /* 0x000fc80004000000 */
[----:B------:R-:W-:-:S04]  /*1030*/  LOP3.LUT R3, R3, 0x1, R6, 0xf8, !PT ;  /* 0x0000000103037812 */ /* 0x000fc800078ef806 */
[----:B------:R-:W-:-:S04]  /*1040*/  LOP3.LUT R3, R3, R4, RZ, 0xc0, !PT ;  /* 0x0000000403037212 */ /* 0x000fc800078ec0ff */
[----:B------:R-:W-:-:S04]  /*1050*/  IADD3 R3, PT, PT, R6, R3, RZ ;  /* 0x0000000306037210 */ /* 0x000fc80007ffe0ff */
[----:B------:R-:W-:Y:S01]  /*1060*/  LOP3.LUT R0, R3, R0, RZ, 0xfc, !PT ;  /* 0x0000000003007212 */ /* 0x000fe200078efcff */
[----:B------:R-:W-:Y:S06]  /*1070*/  BRA `(.L_x_16) ;  /* 0x0000000000107947 */ /* 0x000fec0003800000 */
.L_x_15:
[----:B------:R-:W-:-:S04]  /*1080*/  LOP3.LUT R0, R0, 0x80000000, RZ, 0xc0, !PT ;  /* 0x8000000000007812 */ /* 0x000fc800078ec0ff */
[----:B------:R-:W-:Y:S01]  /*1090*/  LOP3.LUT R0, R0, 0x7f800000, RZ, 0xfc, !PT ;  /* 0x7f80000000007812 */ /* 0x000fe200078efcff */
[----:B------:R-:W-:Y:S06]  /*10a0*/  BRA `(.L_x_16) ;  /* 0x0000000000047947 */ /* 0x000fec0003800000 */
.L_x_14:
[----:B------:R-:W-:-:S07]  /*10b0*/  IMAD R0, R5, 0x800000, R0 ;  /* 0x0080000005007824 */ /* 0x000fce00078e0200 */
.L_x_16:
[----:B------:R-:W-:Y:S05]  /*10c0*/  BSYNC.RECONVERGENT B2 ;  /* 0x0000000000027941 */ /* 0x000fea0003800200 */
.L_x_13:
[----:B------:R-:W-:Y:S05]  /*10d0*/  BRA `(.L_x_17) ;  /* 0x0000000000207947 */ /* 0x000fea0003800000 */
.L_x_12:
[----:B------:R-:W-:-:S04]  /*10e0*/  LOP3.LUT R0, R4, 0x80000000, R3, 0x48, !PT ;  /* 0x8000000004007812 */ /* 0x000fc800078e4803 */
[----:B------:R-:W-:Y:S01]  /*10f0*/  LOP3.LUT R0, R0, 0x7f800000, RZ, 0xfc, !PT ;  /* 0x7f80000000007812 */ /* 0x000fe200078efcff */
[----:B------:R-:W-:Y:S06]  /*1100*/  BRA `(.L_x_17) ;  /* 0x0000000000147947 */ /* 0x000fec0003800000 */
.L_x_11:
[----:B------:R-:W-:Y:S01]  /*1110*/  LOP3.LUT R0, R4, 0x80000000, R3, 0x48, !PT ;  /* 0x8000000004007812 */ /* 0x000fe200078e4803 */
[----:B------:R-:W-:Y:S06]  /*1120*/  BRA `(.L_x_17) ;  /* 0x00000000000c7947 */ /* 0x000fec0003800000 */
.L_x_10:
[----:B------:R-:W0:Y:S01]  /*1130*/  MUFU.RSQ R0, -QNAN ;  /* 0xffc0000000007908 */ /* 0x000e220000001400 */
[----:B------:R-:W-:Y:S05]  /*1140*/  BRA `(.L_x_17) ;  /* 0x0000000000047947 */ /* 0x000fea0003800000 */
.L_x_9:
[----:B------:R-:W-:-:S07]  /*1150*/  FADD.FTZ R0, R3, R0 ;  /* 0x0000000003007221 */ /* 0x000fce0000010000 */
.L_x_17:
[----:B------:R-:W-:Y:S05]  /*1160*/  BSYNC.RECONVERGENT B1 ;  /* 0x0000000000017941 */ /* 0x000fea0003800200 */
.L_x_7:
[----:B------:R-:W-:-:S04]  /*1170*/  HFMA2 R3, -RZ, RZ, 0, 0 ;  /* 0x00000000ff037431 */ /* 0x000fc800000001ff */
[----:B0-----:R-:W-:Y:S05]  /*1180*/  RET.REL.NODEC R2 `(_Z2piPfS_ii) ;  /* 0xffffffec029c7950 */ /* 0x001fea0003c3ffff */
.L_x_18:
[----:B------:R-:W-:-:S00]  /*1190*/  BRA `(.L_x_18) ;  /* 0xfffffffc00fc7947 */ /* 0x000fc0000383ffff */
[----:B------:R-:W-:-:S00]  /*11a0*/  NOP ;  /* 0x0000000000007918 */ /* 0x000fc00000000000 */
        /* <DEDUP_REMOVED lines=13> */
.L_x_19:


//--------------------- .nv.shared.reserved.0     --------------------------
	.section	.nv.shared.reserved.0,"aw",@nobits
	.weak		__nv_reservedSMEM_offset_0_alias
	.size		__nv_reservedSMEM_offset_0_alias, 0, 64
	.other		__nv_reservedSMEM_offset_0_alias,@"STO_CUDA_RESERVED_SHARED STV_DEFAULT"
__nv_reservedSMEM_offset_0_alias:
	.zero		0
	.zero		64


//--------------------- .nv.constant0._Z2piPfS_ii --------------------------
	.section	.nv.constant0._Z2piPfS_ii,"a",@progbits
	.sectionflags	@""
	.align	4
.nv.constant0._Z2piPfS_ii:
	.zero		920


//--------------------- SYMBOLS --------------------------

	.type		.nv.reservedSmem.offset0,@object
	.size		.nv.reservedSmem.offset0,0x4
